	.headerflags	@"EF_CUDA_TEXMODE_UNIFIED EF_CUDA_64BIT_ADDRESS EF_CUDA_ACCELERATORS EF_CUDA_SM90 EF_CUDA_VIRTUAL_SM(EF_CUDA_SM90)"
	.elftype	@"ET_EXEC"


//--------------------- .nv.info                  --------------------------
	.section	.nv.info,"",@"SHT_CUDA_INFO"
	.align	4


	//----- nvinfo : EIATTR_REGCOUNT
	.align		4
        /*0000*/ 	.byte	0x04, 0x2f
        /*0002*/ 	.short	(.L_1 - .L_0)
	.align		4
.L_0:
        /*0004*/ 	.word	index@(triton_poi_fused__unsafe_index_add_mul_sub_19)
        /*0008*/ 	.word	0x0000001e


	//----- nvinfo : EIATTR_MIN_STACK_SIZE
	.align		4
.L_1:
        /*000c*/ 	.byte	0x04, 0x12
        /*000e*/ 	.short	(.L_3 - .L_2)
	.align		4
.L_2:
        /*0010*/ 	.word	index@(triton_poi_fused__unsafe_index_add_mul_sub_19)
        /*0014*/ 	.word	0x00000000


	//----- nvinfo : EIATTR_FRAME_SIZE
	.align		4
.L_3:
        /*0018*/ 	.byte	0x04, 0x11
        /*001a*/ 	.short	(.L_5 - .L_4)
	.align		4
.L_4:
        /*001c*/ 	.word	index@(triton_poi_fused__unsafe_index_add_mul_sub_19)
        /*0020*/ 	.word	0x00000000


	//----- nvinfo : EIATTR_MIN_STACK_SIZE
	.align		4
.L_5:
        /*0024*/ 	.byte	0x04, 0x12
        /*0026*/ 	.short	(.L_7 - .L_6)
	.align		4
.L_6:
        /*0028*/ 	.word	index@(triton_poi_fused__unsafe_index_add_mul_sub_19)
        /*002c*/ 	.word	0x00000000
.L_7:


//--------------------- .nv.info.triton_poi_fused__unsafe_index_add_mul_sub_19 --------------------------
	.section	.nv.info.triton_poi_fused__unsafe_index_add_mul_sub_19,"",@"SHT_CUDA_INFO"
	.sectionflags	@""
	.align	4


	//----- nvinfo : EIATTR_CUDA_API_VERSION
	.align		4
        /*0000*/ 	.byte	0x04, 0x37
        /*0002*/ 	.short	(.L_9 - .L_8)
.L_8:
        /*0004*/ 	.word	0x0000007c


	//----- nvinfo : EIATTR_KPARAM_INFO
	.align		4
.L_9:
        /*0008*/ 	.byte	0x04, 0x17
        /*000a*/ 	.short	(.L_11 - .L_10)
.L_10:
        /*000c*/ 	.word	0x00000000
        /*0010*/ 	.short	0x0008
        /*0012*/ 	.short	0x0040
        /*0014*/ 	.byte	0x00, 0xf0, 0x11, 0x00


	//----- nvinfo : EIATTR_KPARAM_INFO
	.align		4
.L_11:
        /*0018*/ 	.byte	0x04, 0x17
        /*001a*/ 	.short	(.L_13 - .L_12)
.L_12:
        /*001c*/ 	.word	0x00000000
        /*0020*/ 	.short	0x0007
        /*0022*/ 	.short	0x0038
        /*0024*/ 	.byte	0x00, 0xf4, 0x21, 0x00


	//----- nvinfo : EIATTR_KPARAM_INFO
	.align		4
.L_13:
        /*0028*/ 	.byte	0x04, 0x17
        /*002a*/ 	.short	(.L_15 - .L_14)
.L_14:
        /*002c*/ 	.word	0x00000000
        /*0030*/ 	.short	0x0006
        /*0032*/ 	.short	0x0030
        /*0034*/ 	.byte	0x00, 0xf4, 0x21, 0x00


	//----- nvinfo : EIATTR_KPARAM_INFO
	.align		4
.L_15:
        /*0038*/ 	.byte	0x04, 0x17
        /*003a*/ 	.short	(.L_17 - .L_16)
.L_16:
        /*003c*/ 	.word	0x00000000
        /*0040*/ 	.short	0x0005
        /*0042*/ 	.short	0x0028
        /*0044*/ 	.byte	0x00, 0xf4, 0x21, 0x00


	//----- nvinfo : EIATTR_KPARAM_INFO
	.align		4
.L_17:
        /*0048*/ 	.byte	0x04, 0x17
        /*004a*/ 	.short	(.L_19 - .L_18)
.L_18:
        /*004c*/ 	.word	0x00000000
        /*0050*/ 	.short	0x0004
        /*0052*/ 	.short	0x0020
        /*0054*/ 	.byte	0x00, 0xf4, 0x21, 0x00


	//----- nvinfo : EIATTR_KPARAM_INFO
	.align		4
.L_19:
        /*0058*/ 	.byte	0x04, 0x17
        /*005a*/ 	.short	(.L_21 - .L_20)
.L_20:
        /*005c*/ 	.word	0x00000000
        /*0060*/ 	.short	0x0003
        /*0062*/ 	.short	0x0018
        /*0064*/ 	.byte	0x00, 0xf4, 0x21, 0x00


	//----- nvinfo : EIATTR_KPARAM_INFO
	.align		4
.L_21:
        /*0068*/ 	.byte	0x04, 0x17
        /*006a*/ 	.short	(.L_23 - .L_22)
.L_22:
        /*006c*/ 	.word	0x00000000
        /*0070*/ 	.short	0x0002
        /*0072*/ 	.short	0x0010
        /*0074*/ 	.byte	0x00, 0xf4, 0x21, 0x00


	//----- nvinfo : EIATTR_KPARAM_INFO
	.align		4
.L_23:
        /*0078*/ 	.byte	0x04, 0x17
        /*007a*/ 	.short	(.L_25 - .L_24)
.L_24:
        /*007c*/ 	.word	0x00000000
        /*0080*/ 	.short	0x0001
        /*0082*/ 	.short	0x0008
        /*0084*/ 	.byte	0x00, 0xf4, 0x21, 0x00


	//----- nvinfo : EIATTR_KPARAM_INFO
	.align		4
.L_25:
        /*0088*/ 	.byte	0x04, 0x17
        /*008a*/ 	.short	(.L_27 - .L_26)
.L_26:
        /*008c*/ 	.word	0x00000000
        /*0090*/ 	.short	0x0000
        /*0092*/ 	.short	0x0000
        /*0094*/ 	.byte	0x00, 0xf4, 0x21, 0x00


	//----- nvinfo : EIATTR_SPARSE_MMA_MASK
	.align		4
.L_27:
        /*0098*/ 	.byte	0x03, 0x50
        /*009a*/ 	.short	0x0000


	//----- nvinfo : EIATTR_MAXREG_COUNT
	.align		4
        /*009c*/ 	.byte	0x03, 0x1b
        /*009e*/ 	.short	0x00ff


	//----- nvinfo : EIATTR_EXIT_INSTR_OFFSETS
	.align		4
        /*00a0*/ 	.byte	0x04, 0x1c
        /*00a2*/ 	.short	(.L_29 - .L_28)


	//   ....[0]....
.L_28:
        /*00a4*/ 	.word	0x000007a0


	//----- nvinfo : EIATTR_REQNTID
	.align		4
.L_29:
        /*00a8*/ 	.byte	0x04, 0x10
        /*00aa*/ 	.short	(.L_31 - .L_30)
.L_30:
        /*00ac*/ 	.word	0x00000100
        /*00b0*/ 	.word	0x00000001
        /*00b4*/ 	.word	0x00000001


	//----- nvinfo : EIATTR_CBANK_PARAM_SIZE
	.align		4
.L_31:
        /*00b8*/ 	.byte	0x03, 0x19
        /*00ba*/ 	.short	0x0044


	//----- nvinfo : EIATTR_PARAM_CBANK
	.align		4
        /*00bc*/ 	.byte	0x04, 0x0a
        /*00be*/ 	.short	(.L_33 - .L_32)
	.align		4
.L_32:
        /*00c0*/ 	.word	index@(.nv.constant0.triton_poi_fused__unsafe_index_add_mul_sub_19)
        /*00c4*/ 	.short	0x0210
        /*00c6*/ 	.short	0x0044


	//----- nvinfo : EIATTR_SW_WAR
	.align		4
.L_33:
        /*00c8*/ 	.byte	0x04, 0x36
        /*00ca*/ 	.short	(.L_35 - .L_34)
.L_34:
        /*00cc*/ 	.word	0x00000008
.L_35:


//--------------------- .nv.callgraph             --------------------------
	.section	.nv.callgraph,"",@"SHT_CUDA_CALLGRAPH"
	.align	4
	.sectionentsize	8
	.align		4
        /*0000*/ 	.word	0x00000000
	.align		4
        /*0004*/ 	.word	0xffffffff
	.align		4
        /*0008*/ 	.word	0x00000000
	.align		4
        /*000c*/ 	.word	0xfffffffe
	.align		4
        /*0010*/ 	.word	0x00000000
	.align		4
        /*0014*/ 	.word	0xfffffffd
	.align		4
        /*0018*/ 	.word	0x00000000
	.align		4
        /*001c*/ 	.word	0xfffffffc


//--------------------- .text.triton_poi_fused__unsafe_index_add_mul_sub_19 --------------------------
	.section	.text.triton_poi_fused__unsafe_index_add_mul_sub_19,"ax",@progbits
	.align	128
        .global         triton_poi_fused__unsafe_index_add_mul_sub_19
        .type           triton_poi_fused__unsafe_index_add_mul_sub_19,@function
        .size           triton_poi_fused__unsafe_index_add_mul_sub_19,(.L_x_1 - triton_poi_fused__unsafe_index_add_mul_sub_19)
        .other          triton_poi_fused__unsafe_index_add_mul_sub_19,@"STO_CUDA_ENTRY STV_DEFAULT"
triton_poi_fused__unsafe_index_add_mul_sub_19:
.text.triton_poi_fused__unsafe_index_add_mul_sub_19:
[----:B------:R-:W-:Y:S01]  /*0000*/  LDC R1, c[0x0][0x28] ;  /* 0x00000a00ff017b82 */ /* 0x000fe20000000800 */
[----:B------:R-:W1:Y:S07]  /*0010*/  S2R R2, SR_TID.X ;  /* 0x0000000000027919 */ /* 0x000e6e0000002100 */
[----:B------:R-:W2:Y:S01]  /*0020*/  LDC.64 R16, c[0x0][0x218] ;  /* 0x00008600ff107b82 */ /* 0x000ea20000000a00 */
[----:B------:R-:W-:Y:S01]  /*0030*/  ULDC.64 UR4, c[0x0][0x208] ;  /* 0x0000820000047ab9 */ /* 0x000fe20000000a00 */
[----:B------:R-:W-:Y:S01]  /*0040*/  ULDC.64 UR6, c[0x0][0x228] ;  /* 0x00008a0000067ab9 */ /* 0x000fe20000000a00 */
[----:B------:R-:W3:Y:S05]  /*0050*/  S2R R0, SR_CTAID.X ;  /* 0x0000000000007919 */ /* 0x000eea0000002500 */
[----:B------:R-:W4:Y:S01]  /*0060*/  LDC.64 R12, c[0x0][0x220] ;  /* 0x00008800ff0c7b82 */ /* 0x000f220000000a00 */
[----:B-1----:R-:W-:-:S05]  /*0070*/  IMAD.SHL.U32 R2, R2, 0x2, RZ ;  /* 0x0000000202027824 */ /* 0x002fca00078e00ff */
[----:B------:R-:W-:-:S05]  /*0080*/  LOP3.LUT R3, R2, 0x1fe, RZ, 0xc0, !PT ;  /* 0x000001fe02037812 */ /* 0x000fca00078ec0ff */
[----:B---3--:R-:W-:-:S05]  /*0090*/  IMAD R4, R0, 0x200, R3 ;  /* 0x0000020000047824 */ /* 0x008fca00078e0203 */
[----:B------:R-:W-:-:S04]  /*00a0*/  SHF.R.S32.HI R3, RZ, 0x1f, R4 ;  /* 0x0000001fff037819 */ /* 0x000fc80000011404 */
[----:B------:R-:W-:-:S04]  /*00b0*/  LEA.HI R6, R3, R4, RZ, 0x6 ;  /* 0x0000000403067211 */ /* 0x000fc800078f30ff */
[----:B------:R-:W-:Y:S02]  /*00c0*/  SHF.R.S32.HI R5, RZ, 0x6, R6 ;  /* 0x00000006ff057819 */ /* 0x000fe40000011406 */
[----:B------:R-:W-:Y:S02]  /*00d0*/  LOP3.LUT R7, R6, 0xffffffc0, RZ, 0xc0, !PT ;  /* 0xffffffc006077812 */ /* 0x000fe400078ec0ff */
[----:B------:R-:W-:-:S04]  /*00e0*/  LEA.HI R2, R5, R5, RZ, 0x6 ;  /* 0x0000000505027211 */ /* 0x000fc800078f30ff */
[----:B------:R-:W-:Y:S02]  /*00f0*/  LOP3.LUT R8, R2, 0xffffffc0, RZ, 0xc0, !PT ;  /* 0xffffffc002087812 */ /* 0x000fe400078ec0ff */
[----:B------:R-:W1:Y:S03]  /*0100*/  LDC.64 R2, c[0x0][0x240] ;  /* 0x00009000ff027b82 */ /* 0x000e660000000a00 */
[----:B------:R-:W-:-:S04]  /*0110*/  IMAD.IADD R5, R5, 0x1, -R8 ;  /* 0x0000000105057824 */ /* 0x000fc800078e0a08 */
[----:B--2---:R-:W-:Y:S01]  /*0120*/  IMAD.WIDE R16, R5, 0x8, R16 ;  /* 0x0000000805107825 */ /* 0x004fe200078e0210 */
[----:B------:R-:W2:Y:S05]  /*0130*/  LDC.64 R8, c[0x0][0x230] ;  /* 0x00008c00ff087b82 */ /* 0x000eaa0000000a00 */
[----:B------:R-:W3:Y:S01]  /*0140*/  LDG.E.EL.64 R16, desc[UR4][R16.64] ;  /* 0x0000000410107981 */ /* 0x000ee2000c2e1b00 */
[----:B------:R-:W-:-:S04]  /*0150*/  IMAD.IADD R6, R4, 0x1, -R7 ;  /* 0x0000000104067824 */ /* 0x000fc800078e0a07 */
[----:B----4-:R-:W-:-:S04]  /*0160*/  IMAD.WIDE R12, R6, 0x8, R12 ;  /* 0x00000008060c7825 */ /* 0x010fc800078e020c */
[----:B-1----:R-:W-:Y:S02]  /*0170*/  IMAD.WIDE R2, R5, 0x8, R2 ;  /* 0x0000000805027825 */ /* 0x002fe400078e0202 */
[----:B------:R-:W4:Y:S04]  /*0180*/  LDG.E.EL.128 R12, desc[UR4][R12.64] ;  /* 0x000000040c0c7981 */ /* 0x000f28000c2e1d00 */
[----:B------:R-:W5:Y:S01]  /*0190*/  LDG.E.EL.64 R2, desc[UR4][R2.64] ;  /* 0x0000000402027981 */ /* 0x000f62000c2e1b00 */
[----:B--2---:R-:W-:-:S06]  /*01a0*/  IMAD.WIDE R8, R6, 0x8, R8 ;  /* 0x0000000806087825 */ /* 0x004fcc00078e0208 */
[----:B------:R-:W2:Y:S01]  /*01b0*/  LDG.E.EL.128 R8, desc[UR4][R8.64] ;  /* 0x0000000408087981 */ /* 0x000ea2000c2e1d00 */
[----:B------:R-:W-:Y:S02]  /*01c0*/  SHF.R.S32.HI R0, RZ, 0x16, R0 ;  /* 0x00000016ff007819 */ /* 0x000fe40000011400 */
[----:B---3--:R-:W-:-:S04]  /*01d0*/  SHF.R.U32.HI R7, RZ, 0x1a, R17 ;  /* 0x0000001aff077819 */ /* 0x008fc80000011611 */
[----:B------:R-:W-:-:S04]  /*01e0*/  LOP3.LUT R7, R7, 0x20, RZ, 0xc0, !PT ;  /* 0x0000002007077812 */ /* 0x000fc800078ec0ff */
[----:B------:R-:W-:Y:S02]  /*01f0*/  IADD3 R16, P0, R16, R7, RZ ;  /* 0x0000000710107210 */ /* 0x000fe40007f1e0ff */
[----:B----4-:R-:W-:-:S03]  /*0200*/  SHF.R.U32.HI R18, RZ, 0x18, R13 ;  /* 0x00000018ff127819 */ /* 0x010fc6000001160d */
[----:B------:R-:W-:Y:S01]  /*0210*/  IMAD.X R17, RZ, RZ, R17, P0 ;  /* 0x000000ffff117224 */ /* 0x000fe200000e0611 */
[----:B------:R-:W-:Y:S02]  /*0220*/  LEA R21, P0, R12, UR6, 0x2 ;  /* 0x000000060c157c11 */ /* 0x000fe4000f8010ff */
[----:B------:R-:W-:Y:S02]  /*0230*/  LOP3.LUT R18, R18, 0x80, RZ, 0xc0, !PT ;  /* 0x0000008012127812 */ /* 0x000fe400078ec0ff */
[----:B-----5:R-:W-:Y:S02]  /*0240*/  SHF.R.U32.HI R19, RZ, 0x1a, R3 ;  /* 0x0000001aff137819 */ /* 0x020fe40000011603 */
[----:B------:R-:W-:Y:S02]  /*0250*/  LEA.HI.X R13, R12, UR7, R13, 0x2, P0 ;  /* 0x000000070c0d7c11 */ /* 0x000fe400080f140d */
[----:B------:R-:W-:Y:S02]  /*0260*/  SHF.R.U32.HI R12, RZ, 0x18, R15 ;  /* 0x00000018ff0c7819 */ /* 0x000fe4000001160f */
[----:B------:R-:W-:-:S02]  /*0270*/  LOP3.LUT R19, R19, 0x20, RZ, 0xc0, !PT ;  /* 0x0000002013137812 */ /* 0x000fc400078ec0ff */
[----:B------:R-:W-:Y:S02]  /*0280*/  LEA R7, P1, R14, UR6, 0x2 ;  /* 0x000000060e077c11 */ /* 0x000fe4000f8210ff */
[----:B------:R-:W-:Y:S02]  /*0290*/  LOP3.LUT R12, R12, 0x80, RZ, 0xc0, !PT ;  /* 0x000000800c0c7812 */ /* 0x000fe400078ec0ff */
[----:B------:R-:W-:Y:S02]  /*02a0*/  IADD3 R18, P0, R18, R21, RZ ;  /* 0x0000001512127210 */ /* 0x000fe40007f1e0ff */
[----:B------:R-:W-:Y:S02]  /*02b0*/  IADD3 R2, P2, R2, R19, RZ ;  /* 0x0000001302027210 */ /* 0x000fe40007f5e0ff */
[----:B------:R-:W-:Y:S02]  /*02c0*/  LEA.HI.X R15, R14, UR7, R15, 0x2, P1 ;  /* 0x000000070e0f7c11 */ /* 0x000fe400088f140f */
[----:B------:R-:W-:Y:S01]  /*02d0*/  SGXT R19, R0, 0x1 ;  /* 0x000000010013781a */ /* 0x000fe20000000200 */
[----:B------:R-:W-:Y:S01]  /*02e0*/  IMAD.X R3, RZ, RZ, R3, P2 ;  /* 0x000000ffff037224 */ /* 0x000fe200010e0603 */
[----:B------:R-:W-:Y:S01]  /*02f0*/  IADD3 R12, P1, R12, R7, RZ ;  /* 0x000000070c0c7210 */ /* 0x000fe20007f3e0ff */
[----:B------:R-:W-:Y:S01]  /*0300*/  IMAD.X R7, RZ, RZ, R13, P0 ;  /* 0x000000ffff077224 */ /* 0x000fe200000e060d */
[C---:B------:R-:W-:Y:S01]  /*0310*/  SHF.L.U64.HI R0, R16.reuse, 0x7, R17 ;  /* 0x0000000710007819 */ /* 0x040fe20000010211 */
[----:B------:R-:W-:Y:S01]  /*0320*/  IMAD.SHL.U32 R16, R16, 0x80, RZ ;  /* 0x0000008010107824 */ /* 0x000fe200078e00ff */
[----:B------:R-:W-:Y:S01]  /*0330*/  LEA.HI R19, R19, R4, RZ, 0xc ;  /* 0x0000000413137211 */ /* 0x000fe200078f60ff */
[C---:B------:R-:W-:Y:S01]  /*0340*/  IMAD.SHL.U32 R13, R2.reuse, 0x80, RZ ;  /* 0x00000080020d7824 */ /* 0x040fe200078e00ff */
[----:B------:R-:W-:Y:S01]  /*0350*/  SHF.L.U64.HI R22, R2, 0x7, R3 ;  /* 0x0000000702167819 */ /* 0x000fe20000010203 */
[----:B------:R-:W-:Y:S01]  /*0360*/  IMAD.X R15, RZ, RZ, R15, P1 ;  /* 0x000000ffff0f7224 */ /* 0x000fe200008e060f */
[----:B------:R-:W-:-:S02]  /*0370*/  IADD3 R24, P0, R16, R18, RZ ;  /* 0x0000001210187210 */ /* 0x000fc40007f1e0ff */
[----:B------:R-:W-:Y:S02]  /*0380*/  IADD3 R18, P2, R13, R18, RZ ;  /* 0x000000120d127210 */ /* 0x000fe40007f5e0ff */
[----:B------:R-:W-:Y:S02]  /*0390*/  SHF.R.S32.HI R23, RZ, 0xc, R19 ;  /* 0x0000000cff177819 */ /* 0x000fe40000011413 */
[----:B------:R-:W-:Y:S01]  /*03a0*/  IADD3 R20, P1, R12, R16, RZ ;  /* 0x000000100c147210 */ /* 0x000fe20007f3e0ff */
[----:B------:R-:W-:Y:S01]  /*03b0*/  IMAD.X R19, R22, 0x1, R7, P2 ;  /* 0x0000000116137824 */ /* 0x000fe200010e0607 */
[----:B--2---:R-:W-:Y:S01]  /*03c0*/  SHF.R.U32.HI R26, RZ, 0x18, R9 ;  /* 0x00000018ff1a7819 */ /* 0x004fe20000011609 */
[----:B------:R-:W-:Y:S01]  /*03d0*/  IMAD.SHL.U32 R23, R23, 0x400, RZ ;  /* 0x0000040017177824 */ /* 0x000fe200078e00ff */
[----:B------:R-:W-:Y:S01]  /*03e0*/  SHF.R.U32.HI R14, RZ, 0x18, R11 ;  /* 0x00000018ff0e7819 */ /* 0x000fe2000001160b */
[----:B------:R-:W-:Y:S01]  /*03f0*/  IMAD.X R21, R15, 0x1, R0, P1 ;  /* 0x000000010f157824 */ /* 0x000fe200008e0600 */
[----:B------:R-:W-:Y:S01]  /*0400*/  IADD3.X R25, R0, R7, RZ, P0, !PT ;  /* 0x0000000700197210 */ /* 0x000fe200007fe4ff */
[----:B------:R-:W-:Y:S01]  /*0410*/  IMAD.WIDE R18, R23, 0x4, R18 ;  /* 0x0000000417127825 */ /* 0x000fe200078e0212 */
[----:B------:R-:W-:-:S03]  /*0420*/  LEA R17, P1, R10, UR6, 0x2 ;  /* 0x000000060a117c11 */ /* 0x000fc6000f8210ff */
[C---:B------:R-:W-:Y:S01]  /*0430*/  IMAD.WIDE R20, R23.reuse, 0x4, R20 ;  /* 0x0000000417147825 */ /* 0x040fe200078e0214 */
[----:B------:R1:W2:Y:S01]  /*0440*/  LDG.E.EL R3, desc[UR4][R18.64] ;  /* 0x0000000412037981 */ /* 0x0002a2000c2e1900 */
[----:B------:R-:W-:Y:S02]  /*0450*/  LEA R27, P0, R8, UR6, 0x2 ;  /* 0x00000006081b7c11 */ /* 0x000fe4000f8010ff */
[----:B------:R-:W-:Y:S01]  /*0460*/  LOP3.LUT R26, R26, 0x80, RZ, 0xc0, !PT ;  /* 0x000000801a1a7812 */ /* 0x000fe200078ec0ff */
[----:B------:R3:W4:Y:S01]  /*0470*/  LDG.E.EL R2, desc[UR4][R20.64] ;  /* 0x0000000414027981 */ /* 0x000722000c2e1900 */
[----:B------:R-:W-:Y:S01]  /*0480*/  LOP3.LUT R14, R14, 0x80, RZ, 0xc0, !PT ;  /* 0x000000800e0e7812 */ /* 0x000fe200078ec0ff */
[----:B------:R-:W-:Y:S01]  /*0490*/  IMAD.WIDE R24, R23, 0x4, R24 ;  /* 0x0000000417187825 */ /* 0x000fe200078e0218 */
[----:B------:R-:W-:Y:S01]  /*04a0*/  LEA.HI.X R11, R10, UR7, R11, 0x2, P1 ;  /* 0x000000070a0b7c11 */ /* 0x000fe200088f140b */
[----:B-1----:R-:W1:Y:S01]  /*04b0*/  LDC.64 R18, c[0x0][0x238] ;  /* 0x00008e00ff127b82 */ /* 0x002e620000000a00 */
[----:B------:R-:W-:-:S02]  /*04c0*/  LEA.HI.X R9, R8, UR7, R9, 0x2, P0 ;  /* 0x0000000708097c11 */ /* 0x000fc400080f1409 */
[----:B------:R-:W5:Y:S01]  /*04d0*/  LDG.E.EL R7, desc[UR4][R24.64] ;  /* 0x0000000418077981 */ /* 0x000f62000c2e1900 */
[----:B------:R-:W-:Y:S02]  /*04e0*/  IADD3 R10, P4, R26, R27, RZ ;  /* 0x0000001b1a0a7210 */ /* 0x000fe40007f9e0ff */
[----:B---3--:R-:W-:Y:S02]  /*04f0*/  IADD3 R20, P5, R13, R12, RZ ;  /* 0x0000000c0d147210 */ /* 0x008fe40007fbe0ff */
[----:B------:R-:W-:Y:S02]  /*0500*/  IADD3 R8, P3, R14, R17, RZ ;  /* 0x000000110e087210 */ /* 0x000fe40007f7e0ff */
[----:B------:R-:W-:Y:S01]  /*0510*/  IADD3 R14, P2, R10, R16, RZ ;  /* 0x000000100a0e7210 */ /* 0x000fe20007f5e0ff */
[----:B------:R-:W-:Y:S01]  /*0520*/  IMAD.X R21, R22, 0x1, R15, P5 ;  /* 0x0000000116157824 */ /* 0x000fe200028e060f */
[----:B------:R-:W-:Y:S02]  /*0530*/  IADD3 R12, P1, R13, R10, RZ ;  /* 0x0000000a0d0c7210 */ /* 0x000fe40007f3e0ff */
[----:B------:R-:W-:-:S02]  /*0540*/  IADD3 R10, P0, R8, R16, RZ ;  /* 0x00000010080a7210 */ /* 0x000fc40007f1e0ff */
[----:B------:R-:W-:Y:S01]  /*0550*/  IADD3 R8, P5, R13, R8, RZ ;  /* 0x000000080d087210 */ /* 0x000fe20007fbe0ff */
[----:B------:R-:W3:Y:S01]  /*0560*/  LDC.64 R16, c[0x0][0x248] ;  /* 0x00009200ff107b82 */ /* 0x000ee20000000a00 */
[----:B------:R-:W-:Y:S01]  /*0570*/  IMAD.X R13, RZ, RZ, R9, P4 ;  /* 0x000000ffff0d7224 */ /* 0x000fe200020e0609 */
[----:B------:R-:W-:-:S03]  /*0580*/  IADD3.X R9, RZ, R11, RZ, P3, !PT ;  /* 0x0000000bff097210 */ /* 0x000fc60001ffe4ff */
[--C-:B------:R-:W-:Y:S02]  /*0590*/  IMAD.X R15, R13, 0x1, R0.reuse, P2 ;  /* 0x000000010d0f7824 */ /* 0x100fe400010e0600 */
[C---:B------:R-:W-:Y:S02]  /*05a0*/  IMAD.X R13, R22.reuse, 0x1, R13, P1 ;  /* 0x00000001160d7824 */ /* 0x040fe400008e060d */
[----:B------:R-:W-:Y:S02]  /*05b0*/  IMAD.X R11, R9, 0x1, R0, P0 ;  /* 0x00000001090b7824 */ /* 0x000fe400000e0600 */
[----:B------:R-:W-:Y:S02]  /*05c0*/  IMAD.X R9, R22, 0x1, R9, P5 ;  /* 0x0000000116097824 */ /* 0x000fe400028e0609 */
[----:B------:R-:W-:-:S04]  /*05d0*/  IMAD.WIDE R12, R23, 0x4, R12 ;  /* 0x00000004170c7825 */ /* 0x000fc800078e020c */
[C---:B------:R-:W-:Y:S02]  /*05e0*/  IMAD.WIDE R20, R23.reuse, 0x4, R20 ;  /* 0x0000000417147825 */ /* 0x040fe400078e0214 */
[----:B------:R-:W2:Y:S02]  /*05f0*/  LDG.E.EL R12, desc[UR4][R12.64] ;  /* 0x000000040c0c7981 */ /* 0x000ea4000c2e1900 */
[C---:B------:R-:W-:Y:S02]  /*0600*/  IMAD.WIDE R14, R23.reuse, 0x4, R14 ;  /* 0x00000004170e7825 */ /* 0x040fe400078e020e */
[----:B------:R-:W4:Y:S02]  /*0610*/  LDG.E.EL R20, desc[UR4][R20.64] ;  /* 0x0000000414147981 */ /* 0x000f24000c2e1900 */
[C---:B------:R-:W-:Y:S02]  /*0620*/  IMAD.WIDE R10, R23.reuse, 0x4, R10 ;  /* 0x00000004170a7825 */ /* 0x040fe400078e020a */
[----:B------:R-:W5:Y:S02]  /*0630*/  LDG.E.EL R14, desc[UR4][R14.64] ;  /* 0x000000040e0e7981 */ /* 0x000f64000c2e1900 */
[----:B------:R-:W-:-:S02]  /*0640*/  IMAD.WIDE R8, R23, 0x4, R8 ;  /* 0x0000000417087825 */ /* 0x000fc400078e0208 */
[----:B------:R-:W4:Y:S02]  /*0650*/  LDG.E.EL R11, desc[UR4][R10.64] ;  /* 0x000000040a0b7981 */ /* 0x000f24000c2e1900 */
[----:B-1----:R-:W-:Y:S02]  /*0660*/  IMAD.WIDE R18, R6, 0x4, R18 ;  /* 0x0000000406127825 */ /* 0x002fe400078e0212 */
[----:B------:R-:W4:Y:S04]  /*0670*/  LDG.E.EL R9, desc[UR4][R8.64] ;  /* 0x0000000408097981 */ /* 0x000f28000c2e1900 */
[----:B------:R-:W4:Y:S01]  /*0680*/  LDG.E.EL.64 R18, desc[UR4][R18.64] ;  /* 0x0000000412127981 */ /* 0x000f22000c2e1b00 */
[----:B---3--:R-:W-:Y:S02]  /*0690*/  IMAD.WIDE R22, R5, 0x4, R16 ;  /* 0x0000000405167825 */ /* 0x008fe400078e0210 */
[----:B------:R-:W1:Y:S04]  /*06a0*/  LDC.64 R16, c[0x0][0x210] ;  /* 0x00008400ff107b82 */ /* 0x000e680000000a00 */
[----:B------:R-:W3:Y:S01]  /*06b0*/  LDG.E.EL R22, desc[UR4][R22.64] ;  /* 0x0000000416167981 */ /* 0x000ee2000c2e1900 */
[----:B-1----:R-:W-:-:S04]  /*06c0*/  IMAD.WIDE R16, R4, 0x4, R16 ;  /* 0x0000000404107825 */ /* 0x002fc800078e0210 */
[----:B--2---:R-:W-:Y:S01]  /*06d0*/  FADD R0, -R3, R12 ;  /* 0x0000000c03007221 */ /* 0x004fe20000000100 */
[----:B-----5:R-:W-:Y:S01]  /*06e0*/  FADD R5, -R7, R14 ;  /* 0x0000000e07057221 */ /* 0x020fe20000000100 */
[----:B----4-:R-:W-:Y:S01]  /*06f0*/  FADD R6, -R2, R11 ;  /* 0x0000000b02067221 */ /* 0x010fe20000000100 */
[----:B------:R-:W-:Y:S01]  /*0700*/  FADD R15, -R20, R9 ;  /* 0x00000009140f7221 */ /* 0x000fe20000000100 */
[C---:B------:R-:W-:Y:S01]  /*0710*/  FFMA R0, R18.reuse, R0, R3 ;  /* 0x0000000012007223 */ /* 0x040fe20000000003 */
[----:B------:R-:W-:Y:S01]  /*0720*/  FFMA R5, R18, R5, R7 ;  /* 0x0000000512057223 */ /* 0x000fe20000000007 */
[C---:B------:R-:W-:Y:S01]  /*0730*/  FFMA R3, R19.reuse, R6, R2 ;  /* 0x0000000613037223 */ /* 0x040fe20000000002 */
[----:B------:R-:W-:Y:S02]  /*0740*/  FFMA R20, R19, R15, R20 ;  /* 0x0000000f13147223 */ /* 0x000fe40000000014 */
[----:B------:R-:W-:Y:S02]  /*0750*/  FADD R0, -R5, R0 ;  /* 0x0000000005007221 */ /* 0x000fe40000000100 */
[----:B------:R-:W-:-:S02]  /*0760*/  FADD R20, -R3, R20 ;  /* 0x0000001403147221 */ /* 0x000fc40000000100 */
[C---:B---3--:R-:W-:Y:S02]  /*0770*/  FFMA R2, R22.reuse, R0, R5 ;  /* 0x0000000016027223 */ /* 0x048fe40000000005 */
[----:B------:R-:W-:-:S05]  /*0780*/  FFMA R3, R22, R20, R3 ;  /* 0x0000001416037223 */ /* 0x000fca0000000003 */
[----:B------:R-:W-:Y:S01]  /*0790*/  STG.E.64 desc[UR4][R16.64], R2 ;  /* 0x0000000210007986 */ /* 0x000fe2000c101b04 */
[----:B------:R-:W-:Y:S05]  /*07a0*/  EXIT ;  /* 0x000000000000794d */ /* 0x000fea0003800000 */
.L_x_0:
[----:B------:R-:W-:-:S00]  /*07b0*/  BRA `(.L_x_0) ;  /* 0xfffffffc00fc7947 */ /* 0x000fc0000383ffff */
[----:B------:R-:W-:-:S00]  /*07c0*/  NOP ;  /* 0x0000000000007918 */ /* 0x000fc00000000000 */
        /* <DEDUP_REMOVED lines=11> */
.L_x_1:


//--------------------- .nv.constant0.triton_poi_fused__unsafe_index_add_mul_sub_19 --------------------------
	.section	.nv.constant0.triton_poi_fused__unsafe_index_add_mul_sub_19,"a",@progbits
	.sectionflags	@""
	.align	4
.nv.constant0.triton_poi_fused__unsafe_index_add_mul_sub_19:
	.zero		596
